	.headerflags	@"EF_CUDA_TEXMODE_UNIFIED EF_CUDA_64BIT_ADDRESS EF_CUDA_ACCELERATORS EF_CUDA_SM90 EF_CUDA_VIRTUAL_SM(EF_CUDA_SM90)"
	.elftype	@"ET_EXEC"


//--------------------- .nv.info                  --------------------------
	.section	.nv.info,"",@"SHT_CUDA_INFO"
	.align	4


	//----- nvinfo : EIATTR_REGCOUNT
	.align		4
        /*0000*/ 	.byte	0x04, 0x2f
        /*0002*/ 	.short	(.L_1 - .L_0)
	.align		4
.L_0:
        /*0004*/ 	.word	index@(triton_poi_fused_cat_33)
        /*0008*/ 	.word	0x00000036


	//----- nvinfo : EIATTR_MIN_STACK_SIZE
	.align		4
.L_1:
        /*000c*/ 	.byte	0x04, 0x12
        /*000e*/ 	.short	(.L_3 - .L_2)
	.align		4
.L_2:
        /*0010*/ 	.word	index@(triton_poi_fused_cat_33)
        /*0014*/ 	.word	0x00000000


	//----- nvinfo : EIATTR_FRAME_SIZE
	.align		4
.L_3:
        /*0018*/ 	.byte	0x04, 0x11
        /*001a*/ 	.short	(.L_5 - .L_4)
	.align		4
.L_4:
        /*001c*/ 	.word	index@(triton_poi_fused_cat_33)
        /*0020*/ 	.word	0x00000000


	//----- nvinfo : EIATTR_MIN_STACK_SIZE
	.align		4
.L_5:
        /*0024*/ 	.byte	0x04, 0x12
        /*0026*/ 	.short	(.L_7 - .L_6)
	.align		4
.L_6:
        /*0028*/ 	.word	index@(triton_poi_fused_cat_33)
        /*002c*/ 	.word	0x00000000
.L_7:


//--------------------- .nv.info.triton_poi_fused_cat_33 --------------------------
	.section	.nv.info.triton_poi_fused_cat_33,"",@"SHT_CUDA_INFO"
	.sectionflags	@""
	.align	4


	//----- nvinfo : EIATTR_CUDA_API_VERSION
	.align		4
        /*0000*/ 	.byte	0x04, 0x37
        /*0002*/ 	.short	(.L_9 - .L_8)
.L_8:
        /*0004*/ 	.word	0x0000007c


	//----- nvinfo : EIATTR_KPARAM_INFO
	.align		4
.L_9:
        /*0008*/ 	.byte	0x04, 0x17
        /*000a*/ 	.short	(.L_11 - .L_10)
.L_10:
        /*000c*/ 	.word	0x00000000
        /*0010*/ 	.short	0x0009
        /*0012*/ 	.short	0x0048
        /*0014*/ 	.byte	0x00, 0xf0, 0x11, 0x00


	//----- nvinfo : EIATTR_KPARAM_INFO
	.align		4
.L_11:
        /*0018*/ 	.byte	0x04, 0x17
        /*001a*/ 	.short	(.L_13 - .L_12)
.L_12:
        /*001c*/ 	.word	0x00000000
        /*0020*/ 	.short	0x0008
        /*0022*/ 	.short	0x0040
        /*0024*/ 	.byte	0x00, 0xf4, 0x21, 0x00


	//----- nvinfo : EIATTR_KPARAM_INFO
	.align		4
.L_13:
        /*0028*/ 	.byte	0x04, 0x17
        /*002a*/ 	.short	(.L_15 - .L_14)
.L_14:
        /*002c*/ 	.word	0x00000000
        /*0030*/ 	.short	0x0007
        /*0032*/ 	.short	0x0038
        /*0034*/ 	.byte	0x00, 0xf4, 0x21, 0x00


	//----- nvinfo : EIATTR_KPARAM_INFO
	.align		4
.L_15:
        /*0038*/ 	.byte	0x04, 0x17
        /*003a*/ 	.short	(.L_17 - .L_16)
.L_16:
        /*003c*/ 	.word	0x00000000
        /*0040*/ 	.short	0x0006
        /*0042*/ 	.short	0x0030
        /*0044*/ 	.byte	0x00, 0xf4, 0x21, 0x00


	//----- nvinfo : EIATTR_KPARAM_INFO
	.align		4
.L_17:
        /*0048*/ 	.byte	0x04, 0x17
        /*004a*/ 	.short	(.L_19 - .L_18)
.L_18:
        /*004c*/ 	.word	0x00000000
        /*0050*/ 	.short	0x0005
        /*0052*/ 	.short	0x0028
        /*0054*/ 	.byte	0x00, 0xf4, 0x21, 0x00


	//----- nvinfo : EIATTR_KPARAM_INFO
	.align		4
.L_19:
        /*0058*/ 	.byte	0x04, 0x17
        /*005a*/ 	.short	(.L_21 - .L_20)
.L_20:
        /*005c*/ 	.word	0x00000000
        /*0060*/ 	.short	0x0004
        /*0062*/ 	.short	0x0020
        /*0064*/ 	.byte	0x00, 0xf4, 0x21, 0x00


	//----- nvinfo : EIATTR_KPARAM_INFO
	.align		4
.L_21:
        /*0068*/ 	.byte	0x04, 0x17
        /*006a*/ 	.short	(.L_23 - .L_22)
.L_22:
        /*006c*/ 	.word	0x00000000
        /*0070*/ 	.short	0x0003
        /*0072*/ 	.short	0x0018
        /*0074*/ 	.byte	0x00, 0xf4, 0x21, 0x00


	//----- nvinfo : EIATTR_KPARAM_INFO
	.align		4
.L_23:
        /*0078*/ 	.byte	0x04, 0x17
        /*007a*/ 	.short	(.L_25 - .L_24)
.L_24:
        /*007c*/ 	.word	0x00000000
        /*0080*/ 	.short	0x0002
        /*0082*/ 	.short	0x0010
        /*0084*/ 	.byte	0x00, 0xf4, 0x21, 0x00


	//----- nvinfo : EIATTR_KPARAM_INFO
	.align		4
.L_25:
        /*0088*/ 	.byte	0x04, 0x17
        /*008a*/ 	.short	(.L_27 - .L_26)
.L_26:
        /*008c*/ 	.word	0x00000000
        /*0090*/ 	.short	0x0001
        /*0092*/ 	.short	0x0008
        /*0094*/ 	.byte	0x00, 0xf4, 0x21, 0x00


	//----- nvinfo : EIATTR_KPARAM_INFO
	.align		4
.L_27:
        /*0098*/ 	.byte	0x04, 0x17
        /*009a*/ 	.short	(.L_29 - .L_28)
.L_28:
        /*009c*/ 	.word	0x00000000
        /*00a0*/ 	.short	0x0000
        /*00a2*/ 	.short	0x0000
        /*00a4*/ 	.byte	0x00, 0xf4, 0x21, 0x00


	//----- nvinfo : EIATTR_SPARSE_MMA_MASK
	.align		4
.L_29:
        /*00a8*/ 	.byte	0x03, 0x50
        /*00aa*/ 	.short	0x0000


	//----- nvinfo : EIATTR_MAXREG_COUNT
	.align		4
        /*00ac*/ 	.byte	0x03, 0x1b
        /*00ae*/ 	.short	0x00ff


	//----- nvinfo : EIATTR_EXIT_INSTR_OFFSETS
	.align		4
        /*00b0*/ 	.byte	0x04, 0x1c
        /*00b2*/ 	.short	(.L_31 - .L_30)


	//   ....[0]....
.L_30:
        /*00b4*/ 	.word	0x000017f0


	//----- nvinfo : EIATTR_REQNTID
	.align		4
.L_31:
        /*00b8*/ 	.byte	0x04, 0x10
        /*00ba*/ 	.short	(.L_33 - .L_32)
.L_32:
        /*00bc*/ 	.word	0x00000080
        /*00c0*/ 	.word	0x00000001
        /*00c4*/ 	.word	0x00000001


	//----- nvinfo : EIATTR_CBANK_PARAM_SIZE
	.align		4
.L_33:
        /*00c8*/ 	.byte	0x03, 0x19
        /*00ca*/ 	.short	0x004c


	//----- nvinfo : EIATTR_PARAM_CBANK
	.align		4
        /*00cc*/ 	.byte	0x04, 0x0a
        /*00ce*/ 	.short	(.L_35 - .L_34)
	.align		4
.L_34:
        /*00d0*/ 	.word	index@(.nv.constant0.triton_poi_fused_cat_33)
        /*00d4*/ 	.short	0x0210
        /*00d6*/ 	.short	0x004c


	//----- nvinfo : EIATTR_SW_WAR
	.align		4
.L_35:
        /*00d8*/ 	.byte	0x04, 0x36
        /*00da*/ 	.short	(.L_37 - .L_36)
.L_36:
        /*00dc*/ 	.word	0x00000008
.L_37:


//--------------------- .nv.callgraph             --------------------------
	.section	.nv.callgraph,"",@"SHT_CUDA_CALLGRAPH"
	.align	4
	.sectionentsize	8
	.align		4
        /*0000*/ 	.word	0x00000000
	.align		4
        /*0004*/ 	.word	0xffffffff
	.align		4
        /*0008*/ 	.word	0x00000000
	.align		4
        /*000c*/ 	.word	0xfffffffe
	.align		4
        /*0010*/ 	.word	0x00000000
	.align		4
        /*0014*/ 	.word	0xfffffffd
	.align		4
        /*0018*/ 	.word	0x00000000
	.align		4
        /*001c*/ 	.word	0xfffffffc


//--------------------- .text.triton_poi_fused_cat_33 --------------------------
	.section	.text.triton_poi_fused_cat_33,"ax",@progbits
	.align	128
        .global         triton_poi_fused_cat_33
        .type           triton_poi_fused_cat_33,@function
        .size           triton_poi_fused_cat_33,(.L_x_1 - triton_poi_fused_cat_33)
        .other          triton_poi_fused_cat_33,@"STO_CUDA_ENTRY STV_DEFAULT"
triton_poi_fused_cat_33:
.text.triton_poi_fused_cat_33:
[----:B------:R-:W-:Y:S01]  /*0000*/  LDC R1, c[0x0][0x28] ;  /* 0x00000a00ff017b82 */ /* 0x000fe20000000800 */
[----:B------:R-:W1:Y:S01]  /*0010*/  S2R R0, SR_TID.X ;  /* 0x0000000000007919 */ /* 0x000e620000002100 */
[----:B------:R-:W-:-:S06]  /*0020*/  IMAD.MOV.U32 R2, RZ, RZ, RZ ;  /* 0x000000ffff027224 */ /* 0x000fcc00078e00ff */
[----:B------:R-:W2:Y:S01]  /*0030*/  LDC.64 R16, c[0x0][0x238] ;  /* 0x00008e00ff107b82 */ /* 0x000ea20000000a00 */
[----:B------:R-:W-:Y:S01]  /*0040*/  IMAD.MOV.U32 R4, RZ, RZ, RZ ;  /* 0x000000ffff047224 */ /* 0x000fe200078e00ff */
[----:B------:R-:W3:Y:S01]  /*0050*/  S2R R3, SR_CTAID.X ;  /* 0x0000000000037919 */ /* 0x000ee20000002500 */
[----:B------:R-:W-:Y:S01]  /*0060*/  ULDC.64 UR4, c[0x0][0x230] ;  /* 0x00008c0000047ab9 */ /* 0x000fe20000000a00 */
[----:B------:R-:W-:Y:S02]  /*0070*/  CS2R R20, SRZ ;  /* 0x0000000000147805 */ /* 0x000fe4000001ff00 */
[----:B------:R-:W-:Y:S02]  /*0080*/  CS2R R22, SRZ ;  /* 0x0000000000167805 */ /* 0x000fe4000001ff00 */
[----:B------:R-:W-:Y:S02]  /*0090*/  CS2R R10, SRZ ;  /* 0x00000000000a7805 */ /* 0x000fe4000001ff00 */
[----:B------:R-:W-:Y:S01]  /*00a0*/  CS2R R18, SRZ ;  /* 0x0000000000127805 */ /* 0x000fe2000001ff00 */
[----:B------:R-:W4:Y:S01]  /*00b0*/  LDC.64 R42, c[0x0][0x248] ;  /* 0x00009200ff2a7b82 */ /* 0x000f220000000a00 */
[----:B------:R-:W-:Y:S01]  /*00c0*/  ULDC.64 UR6, c[0x0][0x240] ;  /* 0x0000900000067ab9 */ /* 0x000fe20000000a00 */
[----:B-1----:R-:W-:-:S05]  /*00d0*/  IMAD.SHL.U32 R0, R0, 0x4, RZ ;  /* 0x0000000400007824 */ /* 0x002fca00078e00ff */
[----:B------:R-:W-:-:S05]  /*00e0*/  LOP3.LUT R0, R0, 0x1fc, RZ, 0xc0, !PT ;  /* 0x000001fc00007812 */ /* 0x000fca00078ec0ff */
[----:B---3--:R-:W-:-:S04]  /*00f0*/  IMAD R3, R3, 0x400, R0 ;  /* 0x0000040003037824 */ /* 0x008fc800078e0200 */
[----:B------:R-:W-:-:S04]  /*0100*/  IMAD.HI R15, R3, -0x77777777, R2 ;  /* 0x88888889030f7827 */ /* 0x000fc800078e0202 */
[----:B------:R-:W-:Y:S01]  /*0110*/  VIADD R5, R3, 0x200 ;  /* 0x0000020003057836 */ /* 0x000fe20000000000 */
[----:B------:R-:W-:-:S03]  /*0120*/  SHF.R.U32.HI R0, RZ, 0x1f, R15 ;  /* 0x0000001fff007819 */ /* 0x000fc6000001160f */
[----:B------:R-:W-:Y:S01]  /*0130*/  IMAD.HI R2, R5, -0x77777777, R4 ;  /* 0x8888888905027827 */ /* 0x000fe200078e0204 */
[----:B------:R-:W-:-:S04]  /*0140*/  LEA.HI.SX32 R15, R15, R0, 0x18 ;  /* 0x000000000f0f7211 */ /* 0x000fc800078fc2ff */
[----:B------:R-:W-:Y:S01]  /*0150*/  SHF.R.U32.HI R7, RZ, 0x1f, R2 ;  /* 0x0000001fff077819 */ /* 0x000fe20000011602 */
[C---:B------:R-:W-:Y:S02]  /*0160*/  IMAD R0, R15.reuse, -0x1e0, R3 ;  /* 0xfffffe200f007824 */ /* 0x040fe400078e0203 */
[----:B------:R-:W-:Y:S01]  /*0170*/  IMAD R4, R15, 0x60, RZ ;  /* 0x000000600f047824 */ /* 0x000fe200078e02ff */
[----:B------:R-:W-:Y:S01]  /*0180*/  LEA.HI.SX32 R2, R2, R7, 0x18 ;  /* 0x0000000702027211 */ /* 0x000fe200078fc2ff */
[C---:B------:R-:W-:Y:S01]  /*0190*/  VIADD R7, R0.reuse, 0xfffffec0 ;  /* 0xfffffec000077836 */ /* 0x040fe20000000000 */
[----:B------:R-:W-:Y:S01]  /*01a0*/  SHF.R.S32.HI R13, RZ, 0x1f, R0 ;  /* 0x0000001fff0d7819 */ /* 0x000fe20000011400 */
[----:B--2---:R-:W-:Y:S01]  /*01b0*/  IMAD.WIDE R26, R0, 0x4, R16 ;  /* 0x00000004001a7825 */ /* 0x004fe200078e0210 */
[----:B------:R-:W-:-:S03]  /*01c0*/  IADD3 R6, P0, R0, R4, RZ ;  /* 0x0000000400067210 */ /* 0x000fc60007f1e0ff */
[----:B------:R-:W-:Y:S01]  /*01d0*/  IMAD R25, R2, -0x1e0, R5 ;  /* 0xfffffe2002197824 */ /* 0x000fe200078e0205 */
[----:B------:R-:W-:Y:S02]  /*01e0*/  LEA.HI.X.SX32 R5, R4, R13, 0x1, P0 ;  /* 0x0000000d04057211 */ /* 0x000fe400000f0eff */
[C---:B------:R-:W-:Y:S01]  /*01f0*/  LEA R28, P1, R6.reuse, UR4, 0x2 ;  /* 0x00000004061c7c11 */ /* 0x040fe2000f8210ff */
[----:B------:R-:W-:Y:S01]  /*0200*/  VIADD R4, R25, 0xfffffec0 ;  /* 0xfffffec019047836 */ /* 0x000fe20000000000 */
[----:B------:R-:W-:Y:S02]  /*0210*/  ISETP.GE.U32.AND P0, PT, R7, 0x60, PT ;  /* 0x000000600700780c */ /* 0x000fe40003f06070 */
[----:B------:R-:W-:Y:S01]  /*0220*/  LEA.HI.X R29, R6, UR5, R5, 0x2, P1 ;  /* 0x00000005061d7c11 */ /* 0x000fe200088f1405 */
[----:B------:R-:W-:Y:S01]  /*0230*/  IMAD R6, R2, 0x60, RZ ;  /* 0x0000006002067824 */ /* 0x000fe200078e02ff */
[----:B------:R-:W-:Y:S02]  /*0240*/  SHF.R.S32.HI R12, RZ, 0x1f, R25 ;  /* 0x0000001fff0c7819 */ /* 0x000fe40000011419 */
[----:B------:R-:W-:-:S02]  /*0250*/  ISETP.GE.U32.AND P6, PT, R4, 0x60, PT ;  /* 0x000000600400780c */ /* 0x000fc40003fc6070 */
[----:B------:R-:W-:Y:S02]  /*0260*/  CS2R R4, SRZ ;  /* 0x0000000000047805 */ /* 0x000fe4000001ff00 */
[----:B------:R-:W-:-:S04]  /*0270*/  IADD3 R8, P1, R25, R6, RZ ;  /* 0x0000000619087210 */ /* 0x000fc80007f3e0ff */
[----:B------:R-:W-:Y:S02]  /*0280*/  LEA.HI.X.SX32 R9, R6, R12, 0x1, P1 ;  /* 0x0000000c06097211 */ /* 0x000fe400008f0eff */
[----:B------:R-:W-:Y:S02]  /*0290*/  CS2R R6, SRZ ;  /* 0x0000000000067805 */ /* 0x000fe4000001ff00 */
[----:B------:R-:W-:Y:S01]  /*02a0*/  LEA R36, P1, R8, UR4, 0x2 ;  /* 0x0000000408247c11 */ /* 0x000fe2000f8210ff */
[----:B------:R-:W-:-:S03]  /*02b0*/  IMAD.WIDE R34, R25, 0x4, R16 ;  /* 0x0000000419227825 */ /* 0x000fc600078e0210 */
[----:B------:R-:W-:Y:S01]  /*02c0*/  LEA.HI.X R37, R8, UR5, R9, 0x2, P1 ;  /* 0x0000000508257c11 */ /* 0x000fe200088f1409 */
[----:B------:R-:W-:Y:S01]  /*02d0*/  ULDC.64 UR4, c[0x0][0x208] ;  /* 0x0000820000047ab9 */ /* 0x000fe20000000a00 */
[----:B------:R-:W-:Y:S01]  /*02e0*/  CS2R R8, SRZ ;  /* 0x0000000000087805 */ /* 0x000fe2000001ff00 */
[----:B------:R-:W2:Y:S01]  /*02f0*/  @!P0 LDG.E.EL.128 R20, desc[UR4][R28.64+-0x500] ;  /* 0xfffb00041c148981 */ /* 0x000ea2000c2e1d00 */
[----:B------:R-:W-:-:S03]  /*0300*/  CS2R R16, SRZ ;  /* 0x0000000000107805 */ /* 0x000fc6000001ff00 */
[----:B------:R2:W3:Y:S04]  /*0310*/  @!P0 LDG.E.EL.128 R4, desc[UR4][R26.64+-0x500] ;  /* 0xfffb00041a048981 */ /* 0x0004e8000c2e1d00 */
[----:B------:R-:W5:Y:S04]  /*0320*/  @!P6 LDG.E.EL.128 R8, desc[UR4][R34.64+-0x500] ;  /* 0xfffb00042208e981 */ /* 0x000f68000c2e1d00 */
[----:B------:R-:W5:Y:S01]  /*0330*/  @!P6 LDG.E.EL.128 R16, desc[UR4][R36.64+-0x500] ;  /* 0xfffb00042410e981 */ /* 0x000f62000c2e1d00 */
[----:B----4-:R-:W-:Y:S01]  /*0340*/  IMAD.WIDE R46, R25, 0x4, R42 ;  /* 0x00000004192e7825 */ /* 0x010fe200078e022a */
[----:B--2---:R-:W-:-:S02]  /*0350*/  SEL R26, R21, RZ, !P0 ;  /* 0x000000ff151a7207 */ /* 0x004fc40004000000 */
[----:B------:R-:W-:Y:S02]  /*0360*/  SEL R22, R22, RZ, !P0 ;  /* 0x000000ff16167207 */ /* 0x000fe40004000000 */
[----:B------:R-:W-:Y:S02]  /*0370*/  SEL R28, R23, RZ, !P0 ;  /* 0x000000ff171c7207 */ /* 0x000fe40004000000 */
[----:B---3--:R-:W-:Y:S02]  /*0380*/  SEL R21, R6, RZ, !P0 ;  /* 0x000000ff06157207 */ /* 0x008fe40004000000 */
[----:B------:R-:W-:Y:S02]  /*0390*/  SEL R33, R7, RZ, !P0 ;  /* 0x000000ff07217207 */ /* 0x000fe40004000000 */
[----:B------:R-:W-:Y:S02]  /*03a0*/  FSETP.GEU.AND P2, PT, R22, -R21, PT ;  /* 0x800000151600720b */ /* 0x000fe40003f4e000 */
[----:B------:R-:W-:-:S02]  /*03b0*/  FSETP.GEU.AND P1, PT, R28, -R33, PT ;  /* 0x800000211c00720b */ /* 0x000fc40003f2e000 */
[----:B-----5:R-:W-:Y:S02]  /*03c0*/  SEL R31, R10, RZ, !P6 ;  /* 0x000000ff0a1f7207 */ /* 0x020fe40007000000 */
[----:B------:R-:W-:Y:S02]  /*03d0*/  SEL R14, R11, RZ, !P6 ;  /* 0x000000ff0b0e7207 */ /* 0x000fe40007000000 */
[----:B------:R-:W-:Y:S02]  /*03e0*/  SEL R32, R18, RZ, !P6 ;  /* 0x000000ff12207207 */ /* 0x000fe40007000000 */
[----:B------:R-:W-:Y:S02]  /*03f0*/  SEL R27, R19, RZ, !P6 ;  /* 0x000000ff131b7207 */ /* 0x000fe40007000000 */
[----:B------:R-:W-:Y:S02]  /*0400*/  SEL R7, RZ, 0x1fffe, P2 ;  /* 0x0001fffeff077807 */ /* 0x000fe40001000000 */
[----:B------:R-:W-:-:S02]  /*0410*/  SEL R10, RZ, 0x1, P1 ;  /* 0x00000001ff0a7807 */ /* 0x000fc40000800000 */
[----:B------:R-:W-:Y:S01]  /*0420*/  SEL R37, R8, RZ, !P6 ;  /* 0x000000ff08257207 */ /* 0x000fe20007000000 */
[----:B------:R-:W-:Y:S01]  /*0430*/  IMAD.SHL.U32 R8, R15, 0x40, RZ ;  /* 0x000000400f087824 */ /* 0x000fe200078e00ff */
[----:B------:R-:W-:Y:S01]  /*0440*/  FSETP.GEU.AND P2, PT, R32, -R31, PT ;  /* 0x8000001f2000720b */ /* 0x000fe20003f4e000 */
[----:B------:R-:W-:Y:S01]  /*0450*/  IMAD.IADD R10, R10, 0x1, R7 ;  /* 0x000000010a0a7824 */ /* 0x000fe200078e0207 */
[----:B------:R-:W-:Y:S02]  /*0460*/  FSETP.GEU.AND P1, PT, R27, -R14, PT ;  /* 0x8000000e1b00720b */ /* 0x000fe40003f2e000 */
[----:B------:R-:W-:Y:S02]  /*0470*/  CS2R R6, SRZ ;  /* 0x0000000000067805 */ /* 0x000fe4000001ff00 */
[----:B------:R-:W-:Y:S02]  /*0480*/  SEL R29, R4, RZ, !P0 ;  /* 0x000000ff041d7207 */ /* 0x000fe40004000000 */
[----:B------:R-:W-:-:S02]  /*0490*/  SEL R35, R5, RZ, !P0 ;  /* 0x000000ff05237207 */ /* 0x000fc40004000000 */
[----:B------:R-:W-:Y:S02]  /*04a0*/  SEL R5, RZ, 0x1fffe, P2 ;  /* 0x0001fffeff057807 */ /* 0x000fe40001000000 */
[----:B------:R-:W-:Y:S02]  /*04b0*/  SEL R4, RZ, 0x1, P1 ;  /* 0x00000001ff047807 */ /* 0x000fe40000800000 */
[----:B------:R-:W-:Y:S02]  /*04c0*/  IADD3 R18, P2, R0, R8, RZ ;  /* 0x0000000800127210 */ /* 0x000fe40007f5e0ff */
[----:B------:R-:W-:Y:S01]  /*04d0*/  SEL R24, R20, RZ, !P0 ;  /* 0x000000ff14187207 */ /* 0x000fe20004000000 */
[----:B------:R-:W-:Y:S01]  /*04e0*/  IMAD.IADD R11, R4, 0x1, R5 ;  /* 0x00000001040b7824 */ /* 0x000fe200078e0205 */
[----:B------:R-:W-:Y:S02]  /*04f0*/  LEA.HI.X.SX32 R23, R8, R13, 0x1, P2 ;  /* 0x0000000d08177211 */ /* 0x000fe400010f0eff */
[----:B------:R-:W-:-:S02]  /*0500*/  CS2R R4, SRZ ;  /* 0x0000000000047805 */ /* 0x000fc4000001ff00 */
[----:B------:R-:W-:Y:S02]  /*0510*/  FSETP.GEU.AND P3, PT, R24, -R29, PT ;  /* 0x8000001d1800720b */ /* 0x000fe40003f6e000 */
[----:B------:R-:W-:Y:S02]  /*0520*/  FSETP.GEU.AND P2, PT, R26, -R35, PT ;  /* 0x800000231a00720b */ /* 0x000fe40003f4e000 */
[----:B------:R-:W-:Y:S02]  /*0530*/  SEL R34, R16, RZ, !P6 ;  /* 0x000000ff10227207 */ /* 0x000fe40007000000 */
[----:B------:R-:W-:Y:S01]  /*0540*/  SEL R36, R17, RZ, !P6 ;  /* 0x000000ff11247207 */ /* 0x000fe20007000000 */
[----:B------:R-:W-:Y:S01]  /*0550*/  IMAD.WIDE R16, R0, 0x4, R42 ;  /* 0x0000000400107825 */ /* 0x000fe200078e022a */
[----:B------:R-:W-:Y:S02]  /*0560*/  SEL R39, R9, RZ, !P6 ;  /* 0x000000ff09277207 */ /* 0x000fe40007000000 */
[----:B------:R-:W-:-:S02]  /*0570*/  SEL R9, RZ, 0x7fff8, P3 ;  /* 0x0007fff8ff097807 */ /* 0x000fc40001800000 */
[----:B------:R-:W-:Y:S02]  /*0580*/  SEL R40, RZ, 0x4, P2 ;  /* 0x00000004ff287807 */ /* 0x000fe40001000000 */
[----:B------:R-:W-:Y:S01]  /*0590*/  LOP3.LUT R8, R11, 0x3, RZ, 0xc0, !PT ;  /* 0x000000030b087812 */ /* 0x000fe200078ec0ff */
[----:B------:R-:W-:Y:S01]  /*05a0*/  IMAD.SHL.U32 R11, R2, 0x40, RZ ;  /* 0x00000040020b7824 */ /* 0x000fe200078e00ff */
[----:B------:R-:W-:Y:S02]  /*05b0*/  FSETP.GEU.AND P3, PT, R34, -R37, PT ;  /* 0x800000252200720b */ /* 0x000fe40003f6e000 */
[----:B------:R-:W-:Y:S02]  /*05c0*/  LEA R48, P4, R18, UR6, 0x2 ;  /* 0x0000000612307c11 */ /* 0x000fe4000f8810ff */
[----:B------:R-:W-:Y:S02]  /*05d0*/  FSETP.GEU.AND P2, PT, R36, -R39, PT ;  /* 0x800000272400720b */ /* 0x000fe40003f4e000 */
[----:B------:R-:W-:-:S02]  /*05e0*/  ISETP.GT.AND P1, PT, R0, 0x19f, PT ;  /* 0x0000019f0000780c */ /* 0x000fc40003f24270 */
[----:B------:R-:W-:Y:S02]  /*05f0*/  SEL R38, RZ, 0x7fff8, P3 ;  /* 0x0007fff8ff267807 */ /* 0x000fe40001800000 */
[----:B------:R-:W-:Y:S02]  /*0600*/  SEL R19, RZ, 0x4, P2 ;  /* 0x00000004ff137807 */ /* 0x000fe40001000000 */
[----:B------:R-:W-:Y:S02]  /*0610*/  LEA.HI.X R49, R18, UR7, R23, 0x2, P4 ;  /* 0x0000000712317c11 */ /* 0x000fe4000a0f1417 */
[----:B------:R-:W-:Y:S02]  /*0620*/  LOP3.LUT R10, R10, 0x3, RZ, 0xc0, !PT ;  /* 0x000000030a0a7812 */ /* 0x000fe400078ec0ff */
[----:B------:R-:W-:Y:S02]  /*0630*/  IADD3 R18, P2, R25, R11, RZ ;  /* 0x0000000b19127210 */ /* 0x000fe40007f5e0ff */
[----:B------:R-:W-:Y:S01]  /*0640*/  IADD3 R38, R8, R38, R19 ;  /* 0x0000002608267210 */ /* 0x000fe20007ffe013 */
[----:B------:R1:W2:Y:S01]  /*0650*/  @P1 LDG.E.EL.128 R4, desc[UR4][R16.64+-0x680] ;  /* 0xfff9800410041981 */ /* 0x0002a2000c2e1d00 */
[----:B------:R-:W-:-:S02]  /*0660*/  IADD3 R40, R10, R9, R40 ;  /* 0x000000090a287210 */ /* 0x000fc40007ffe028 */
[----:B------:R-:W-:Y:S02]  /*0670*/  CS2R R8, SRZ ;  /* 0x0000000000087805 */ /* 0x000fe4000001ff00 */
[----:B------:R-:W-:Y:S02]  /*0680*/  LEA.HI.X.SX32 R19, R11, R12, 0x1, P2 ;  /* 0x0000000c0b137211 */ /* 0x000fe400010f0eff */
[----:B------:R-:W-:Y:S02]  /*0690*/  CS2R R10, SRZ ;  /* 0x00000000000a7805 */ /* 0x000fe4000001ff00 */
[----:B------:R-:W-:Y:S02]  /*06a0*/  ISETP.GT.AND P3, PT, R25, 0x19f, PT ;  /* 0x0000019f1900780c */ /* 0x000fe40003f64270 */
[C---:B------:R-:W-:Y:S02]  /*06b0*/  LEA R44, P2, R18.reuse, UR6, 0x2 ;  /* 0x00000006122c7c11 */ /* 0x040fe4000f8410ff */
[----:B------:R-:W3:Y:S02]  /*06c0*/  @P1 LDG.E.EL.128 R8, desc[UR4][R48.64+-0x680] ;  /* 0xfff9800430081981 */ /* 0x000ee4000c2e1d00 */
[----:B------:R-:W-:Y:S01]  /*06d0*/  LEA.HI.X R45, R18, UR7, R19, 0x2, P2 ;  /* 0x00000007122d7c11 */ /* 0x000fe200090f1413 */
[----:B------:R-:W-:Y:S01]  /*06e0*/  FADD R30, R22, R21 ;  /* 0x00000015161e7221 */ /* 0x000fe20000000000 */
[----:B-1----:R-:W-:-:S02]  /*06f0*/  CS2R R16, SRZ ;  /* 0x0000000000107805 */ /* 0x002fc4000001ff00 */
[----:B------:R-:W-:Y:S02]  /*0700*/  CS2R R18, SRZ ;  /* 0x0000000000127805 */ /* 0x000fe4000001ff00 */
[----:B------:R-:W-:Y:S02]  /*0710*/  CS2R R20, SRZ ;  /* 0x0000000000147805 */ /* 0x000fe4000001ff00 */
[----:B------:R-:W-:Y:S01]  /*0720*/  CS2R R22, SRZ ;  /* 0x0000000000167805 */ /* 0x000fe2000001ff00 */
[----:B------:R-:W-:Y:S02]  /*0730*/  IMAD R42, R15, 0xc0, RZ ;  /* 0x000000c00f2a7824 */ /* 0x000fe400078e02ff */
[----:B------:R-:W-:Y:S01]  /*0740*/  FADD R28, R28, R33 ;  /* 0x000000211c1c7221 */ /* 0x000fe20000000000 */
[----:B------:R-:W-:Y:S01]  /*0750*/  FADD R26, R26, R35 ;  /* 0x000000231a1a7221 */ /* 0x000fe20000000000 */
[----:B------:R-:W4:Y:S01]  /*0760*/  @P3 LDG.E.EL.128 R16, desc[UR4][R44.64+-0x680] ;  /* 0xfff980042c103981 */ /* 0x000f22000c2e1d00 */
[----:B------:R-:W-:Y:S01]  /*0770*/  FADD R24, R24, R29 ;  /* 0x0000001d18187221 */ /* 0x000fe20000000000 */
[----:B------:R-:W-:Y:S01]  /*0780*/  FADD R31, R32, R31 ;  /* 0x0000001f201f7221 */ /* 0x000fe20000000000 */
[----:B------:R-:W-:Y:S01]  /*0790*/  FADD R34, R34, R37 ;  /* 0x0000002522227221 */ /* 0x000fe20000000000 */
[----:B------:R1:W5:Y:S01]  /*07a0*/  @P3 LDG.E.EL.128 R20, desc[UR4][R46.64+-0x680] ;  /* 0xfff980042e143981 */ /* 0x000362000c2e1d00 */
[----:B------:R-:W-:Y:S01]  /*07b0*/  IADD3 R33, P2, R0, R42, RZ ;  /* 0x0000002a00217210 */ /* 0x000fe20007f5e0ff */
[----:B------:R-:W-:Y:S01]  /*07c0*/  IMAD.SHL.U32 R29, R38, 0x100, RZ ;  /* 0x00000100261d7824 */ /* 0x000fe200078e00ff */
[----:B------:R-:W-:-:S02]  /*07d0*/  ULDC.64 UR6, c[0x0][0x220] ;  /* 0x0000880000067ab9 */ /* 0x000fc40000000a00 */
[----:B------:R-:W-:Y:S01]  /*07e0*/  LEA.HI.X.SX32 R42, R42, R13, 0x1, P2 ;  /* 0x0000000d2a2a7211 */ /* 0x000fe200010f0eff */
[----:B------:R-:W-:Y:S01]  /*07f0*/  VIADD R13, R0, 0xffffff80 ;  /* 0xffffff80000d7836 */ /* 0x000fe20000000000 */
[----:B------:R-:W-:Y:S01]  /*0800*/  LOP3.LUT R29, R29, 0xf00, RZ, 0xe2, !PT ;  /* 0x00000f001d1d7812 */ /* 0x000fe200078ee2ff */
[----:B-1----:R-:W1:Y:S03]  /*0810*/  LDC.64 R46, c[0x0][0x228] ;  /* 0x00008a00ff2e7b82 */ /* 0x002e660000000a00 */
[----:B------:R-:W-:Y:S01]  /*0820*/  ISETP.GE.U32.AND P5, PT, R13, 0xc0, PT ;  /* 0x000000c00d00780c */ /* 0x000fe20003fa6070 */
[----:B------:R-:W-:Y:S01]  /*0830*/  FADD R13, R36, R39 ;  /* 0x00000027240d7221 */ /* 0x000fe20000000000 */
[----:B------:R-:W-:Y:S01]  /*0840*/  IMAD R40, R40, 0x1000, R29 ;  /* 0x0000100028287824 */ /* 0x000fe200078e021d */
[----:B--2---:R-:W-:Y:S02]  /*0850*/  SEL R35, R6, RZ, P1 ;  /* 0x000000ff06237207 */ /* 0x004fe40000800000 */
[----:B------:R-:W-:-:S02]  /*0860*/  SEL R7, R7, RZ, P1 ;  /* 0x000000ff07077207 */ /* 0x000fc40000800000 */
[----:B---3--:R-:W-:Y:S02]  /*0870*/  SEL R10, R10, RZ, P1 ;  /* 0x000000ff0a0a7207 */ /* 0x008fe40000800000 */
[----:B------:R-:W-:Y:S02]  /*0880*/  SEL R6, R11, RZ, P1 ;  /* 0x000000ff0b067207 */ /* 0x000fe40000800000 */
[----:B------:R-:W-:Y:S02]  /*0890*/  FSETP.GEU.AND P4, PT, R10, -R35, PT ;  /* 0x800000230a00720b */ /* 0x000fe40003f8e000 */
[----:B------:R-:W-:Y:S02]  /*08a0*/  FSETP.GEU.AND P2, PT, R6, -R7, PT ;  /* 0x800000070600720b */ /* 0x000fe40003f4e000 */
[----:B------:R-:W-:Y:S02]  /*08b0*/  SEL R37, R9, RZ, P1 ;  /* 0x000000ff09257207 */ /* 0x000fe40000800000 */
[----:B------:R-:W-:-:S02]  /*08c0*/  SEL R32, RZ, 0x1fffe, P4 ;  /* 0x0001fffeff207807 */ /* 0x000fc40002000000 */
[----:B------:R-:W-:Y:S02]  /*08d0*/  SEL R11, RZ, 0x1, P2 ;  /* 0x00000001ff0b7807 */ /* 0x000fe40001000000 */
[----:B------:R-:W-:Y:S02]  /*08e0*/  SEL R8, R8, RZ, P1 ;  /* 0x000000ff08087207 */ /* 0x000fe40000800000 */
[----:B------:R-:W-:Y:S02]  /*08f0*/  SEL R9, R4, RZ, P1 ;  /* 0x000000ff04097207 */ /* 0x000fe40000800000 */
[----:B------:R-:W-:Y:S01]  /*0900*/  SEL R44, R5, RZ, P1 ;  /* 0x000000ff052c7207 */ /* 0x000fe20000800000 */
[----:B------:R-:W-:Y:S01]  /*0910*/  IMAD.IADD R11, R11, 0x1, R32 ;  /* 0x000000010b0b7824 */ /* 0x000fe200078e0220 */
[----:B------:R-:W-:Y:S02]  /*0920*/  FSETP.GEU.AND P2, PT, R8, -R9, PT ;  /* 0x800000090800720b */ /* 0x000fe40003f4e000 */
[----:B------:R-:W-:-:S02]  /*0930*/  FSETP.GEU.AND P4, PT, R37, -R44, PT ;  /* 0x8000002c2500720b */ /* 0x000fc40003f8e000 */
[----:B----4-:R-:W-:Y:S02]  /*0940*/  SEL R39, R18, RZ, P3 ;  /* 0x000000ff12277207 */ /* 0x010fe40001800000 */
[----:B------:R-:W-:Y:S02]  /*0950*/  SEL R29, R19, RZ, P3 ;  /* 0x000000ff131d7207 */ /* 0x000fe40001800000 */
[----:B-----5:R-:W-:Y:S02]  /*0960*/  SEL R22, R22, RZ, P3 ;  /* 0x000000ff16167207 */ /* 0x020fe40001800000 */
[----:B------:R-:W-:Y:S01]  /*0970*/  SEL R32, R23, RZ, P3 ;  /* 0x000000ff17207207 */ /* 0x000fe20001800000 */
[----:B------:R-:W-:Y:S01]  /*0980*/  FADD R35, R10, R35 ;  /* 0x000000230a237221 */ /* 0x000fe20000000000 */
[----:B------:R-:W-:Y:S02]  /*0990*/  SEL R5, RZ, 0x7fff8, P2 ;  /* 0x0007fff8ff057807 */ /* 0x000fe40001000000 */
[----:B------:R-:W-:-:S02]  /*09a0*/  SEL R10, RZ, 0x4, P4 ;  /* 0x00000004ff0a7807 */ /* 0x000fc40002000000 */
[----:B------:R-:W-:Y:S02]  /*09b0*/  FSETP.GEU.AND P2, PT, R39, -R22, PT ;  /* 0x800000162700720b */ /* 0x000fe40003f4e000 */
[----:B------:R-:W-:Y:S02]  /*09c0*/  FSETP.GEU.AND P4, PT, R29, -R32, PT ;  /* 0x800000201d00720b */ /* 0x000fe40003f8e000 */
[----:B------:R-:W-:Y:S02]  /*09d0*/  SEL R36, R16, RZ, P3 ;  /* 0x000000ff10247207 */ /* 0x000fe40001800000 */
[----:B------:R-:W-:Y:S02]  /*09e0*/  SEL R23, R20, RZ, P3 ;  /* 0x000000ff14177207 */ /* 0x000fe40001800000 */
[----:B------:R-:W-:Y:S02]  /*09f0*/  SEL R38, R17, RZ, P3 ;  /* 0x000000ff11267207 */ /* 0x000fe40001800000 */
[----:B------:R-:W-:-:S02]  /*0a00*/  SEL R17, RZ, 0x1fffe, P2 ;  /* 0x0001fffeff117807 */ /* 0x000fc40001000000 */
[----:B------:R-:W-:Y:S02]  /*0a10*/  SEL R16, RZ, 0x1, P4 ;  /* 0x00000001ff107807 */ /* 0x000fe40002000000 */
[----:B------:R-:W-:Y:S02]  /*0a20*/  FSETP.GEU.AND P2, PT, R36, -R23, PT ;  /* 0x800000172400720b */ /* 0x000fe40003f4e000 */
[----:B------:R-:W-:Y:S01]  /*0a30*/  SEL R21, R21, RZ, P3 ;  /* 0x000000ff15157207 */ /* 0x000fe20001800000 */
[----:B------:R-:W-:Y:S01]  /*0a40*/  IMAD.IADD R17, R16, 0x1, R17 ;  /* 0x0000000110117824 */ /* 0x000fe200078e0211 */
[----:B------:R-:W-:Y:S02]  /*0a50*/  LOP3.LUT R11, R11, 0x3, RZ, 0xc0, !PT ;  /* 0x000000030b0b7812 */ /* 0x000fe400078ec0ff */
[----:B------:R-:W-:Y:S02]  /*0a60*/  SEL R4, RZ, 0x7fff8, P2 ;  /* 0x0007fff8ff047807 */ /* 0x000fe40001000000 */
[----:B------:R-:W-:-:S02]  /*0a70*/  FSETP.GEU.AND P2, PT, R38, -R21, PT ;  /* 0x800000152600720b */ /* 0x000fc40003f4e000 */
[----:B------:R-:W-:Y:S02]  /*0a80*/  IADD3 R10, R11, R5, R10 ;  /* 0x000000050b0a7210 */ /* 0x000fe40007ffe00a */
[----:B------:R-:W-:Y:S02]  /*0a90*/  SEL R5, RZ, 0x4, P2 ;  /* 0x00000004ff057807 */ /* 0x000fe40001000000 */
[----:B------:R-:W-:-:S04]  /*0aa0*/  LOP3.LUT R11, R17, 0x3, RZ, 0xc0, !PT ;  /* 0x00000003110b7812 */ /* 0x000fc800078ec0ff */
[----:B------:R-:W-:Y:S02]  /*0ab0*/  IADD3 R11, R11, R4, R5 ;  /* 0x000000040b0b7210 */ /* 0x000fe40007ffe005 */
[----:B------:R-:W-:Y:S02]  /*0ac0*/  LEA R16, P2, R33, UR6, 0x2 ;  /* 0x0000000621107c11 */ /* 0x000fe4000f8410ff */
[----:B------:R-:W-:Y:S02]  /*0ad0*/  LOP3.LUT R11, R11, 0xf, RZ, 0xc0, !PT ;  /* 0x0000000f0b0b7812 */ /* 0x000fe400078ec0ff */
[----:B------:R-:W-:Y:S01]  /*0ae0*/  LEA.HI.X R17, R33, UR7, R42, 0x2, P2 ;  /* 0x0000000721117c11 */ /* 0x000fe200090f142a */
[----:B------:R-:W-:Y:S01]  /*0af0*/  FADD R33, R6, R7 ;  /* 0x0000000706217221 */ /* 0x000fe20000000000 */
[----:B------:R-:W-:Y:S01]  /*0b00*/  FADD R42, R8, R9 ;  /* 0x00000009082a7221 */ /* 0x000fe20000000000 */
[----:B------:R-:W-:Y:S01]  /*0b10*/  IMAD R20, R10, 0x10, R11 ;  /* 0x000000100a147824 */ /* 0x000fe200078e020b */
[----:B------:R-:W-:-:S02]  /*0b20*/  CS2R R4, SRZ ;  /* 0x0000000000047805 */ /* 0x000fc4000001ff00 */
[----:B------:R-:W-:Y:S02]  /*0b30*/  CS2R R6, SRZ ;  /* 0x0000000000067805 */ /* 0x000fe4000001ff00 */
[----:B------:R-:W-:Y:S02]  /*0b40*/  CS2R R8, SRZ ;  /* 0x0000000000087805 */ /* 0x000fe4000001ff00 */
[----:B------:R-:W-:Y:S01]  /*0b50*/  CS2R R10, SRZ ;  /* 0x00000000000a7805 */ /* 0x000fe2000001ff00 */
[----:B-1----:R-:W-:Y:S01]  /*0b60*/  IMAD.WIDE R18, R0, 0x4, R46 ;  /* 0x0000000400127825 */ /* 0x002fe200078e022e */
[----:B------:R1:W2:Y:S04]  /*0b70*/  @!P5 LDG.E.EL.128 R4, desc[UR4][R16.64+-0x200] ;  /* 0xfffe00041004d981 */ /* 0x0002a8000c2e1d00 */
[----:B------:R3:W4:Y:S01]  /*0b80*/  @!P5 LDG.E.EL.128 R8, desc[UR4][R18.64+-0x200] ;  /* 0xfffe00041208d981 */ /* 0x000722000c2e1d00 */
[----:B------:R-:W-:-:S05]  /*0b90*/  LOP3.LUT R41, R20, 0xff, RZ, 0xc0, !PT ;  /* 0x000000ff14297812 */ /* 0x000fca00078ec0ff */
[----:B------:R-:W-:Y:S02]  /*0ba0*/  IMAD.IADD R40, R40, 0x1, R41 ;  /* 0x0000000128287824 */ /* 0x000fe400078e0229 */
[----:B------:R-:W-:Y:S02]  /*0bb0*/  IMAD R41, R2, 0xc0, RZ ;  /* 0x000000c002297824 */ /* 0x000fe400078e02ff */
[----:B------:R-:W-:Y:S01]  /*0bc0*/  FADD R44, R37, R44 ;  /* 0x0000002c252c7221 */ /* 0x000fe20000000000 */
[----:B------:R-:W-:Y:S02]  /*0bd0*/  LOP3.LUT R37, R40, 0xffff, RZ, 0xc0, !PT ;  /* 0x0000ffff28257812 */ /* 0x000fe400078ec0ff */
[----:B------:R-:W-:-:S04]  /*0be0*/  IADD3 R20, P2, R25, R41, RZ ;  /* 0x0000002919147210 */ /* 0x000fc80007f5e0ff */
[----:B------:R-:W-:Y:S02]  /*0bf0*/  LEA.HI.X.SX32 R41, R41, R12, 0x1, P2 ;  /* 0x0000000c29297211 */ /* 0x000fe400010f0eff */
[----:B------:R-:W-:-:S04]  /*0c00*/  SHF.R.U32.HI R12, RZ, 0xf, R37 ;  /* 0x0000000fff0c7819 */ /* 0x000fc80000011625 */
[----:B------:R-:W-:-:S04]  /*0c10*/  LOP3.LUT R12, R12, 0x1, RZ, 0xc0, !PT ;  /* 0x000000010c0c7812 */ /* 0x000fc800078ec0ff */
[----:B------:R-:W-:Y:S02]  /*0c20*/  ISETP.NE.U32.AND P2, PT, R12, 0x1, PT ;  /* 0x000000010c00780c */ /* 0x000fe40003f45070 */
[----:B------:R-:W-:-:S04]  /*0c30*/  SHF.R.U32.HI R12, RZ, 0xe, R37 ;  /* 0x0000000eff0c7819 */ /* 0x000fc80000011625 */
[----:B------:R-:W-:Y:S02]  /*0c40*/  LOP3.LUT R12, R12, 0x1, RZ, 0xc0, !PT ;  /* 0x000000010c0c7812 */ /* 0x000fe400078ec0ff */
[----:B-1----:R-:W-:Y:S02]  /*0c50*/  FSEL R16, R24, RZ, P2 ;  /* 0x000000ff18107208 */ /* 0x002fe40001000000 */
[----:B------:R-:W-:Y:S02]  /*0c60*/  ISETP.NE.U32.AND P2, PT, R12, 0x1, PT ;  /* 0x000000010c00780c */ /* 0x000fe40003f45070 */
[----:B------:R-:W-:-:S04]  /*0c70*/  SHF.R.U32.HI R12, RZ, 0xd, R37 ;  /* 0x0000000dff0c7819 */ /* 0x000fc80000011625 */
[----:B------:R-:W-:Y:S02]  /*0c80*/  LOP3.LUT R12, R12, 0x1, RZ, 0xc0, !PT ;  /* 0x000000010c0c7812 */ /* 0x000fe400078ec0ff */
[----:B------:R-:W-:Y:S02]  /*0c90*/  FSEL R17, R26, RZ, P2 ;  /* 0x000000ff1a117208 */ /* 0x000fe40001000000 */
[----:B------:R-:W-:Y:S02]  /*0ca0*/  ISETP.NE.U32.AND P2, PT, R12, 0x1, PT ;  /* 0x000000010c00780c */ /* 0x000fe40003f45070 */
[----:B------:R-:W-:-:S04]  /*0cb0*/  SHF.R.U32.HI R12, RZ, 0xc, R37 ;  /* 0x0000000cff0c7819 */ /* 0x000fc80000011625 */
[----:B------:R-:W-:Y:S02]  /*0cc0*/  LOP3.LUT R12, R12, 0x1, RZ, 0xc0, !PT ;  /* 0x000000010c0c7812 */ /* 0x000fe400078ec0ff */
[----:B---3--:R-:W-:Y:S02]  /*0cd0*/  FSEL R18, R30, RZ, P2 ;  /* 0x000000ff1e127208 */ /* 0x008fe40001000000 */
[----:B------:R-:W-:Y:S02]  /*0ce0*/  ISETP.NE.U32.AND P2, PT, R12, 0x1, PT ;  /* 0x000000010c00780c */ /* 0x000fe40003f45070 */
[----:B------:R-:W-:-:S04]  /*0cf0*/  SHF.R.U32.HI R12, RZ, 0x7, R37 ;  /* 0x00000007ff0c7819 */ /* 0x000fc80000011625 */
[----:B------:R-:W-:Y:S02]  /*0d00*/  LOP3.LUT R12, R12, 0x1, RZ, 0xc0, !PT ;  /* 0x000000010c0c7812 */ /* 0x000fe400078ec0ff */
[----:B------:R-:W-:Y:S02]  /*0d10*/  FSEL R19, R28, RZ, P2 ;  /* 0x000000ff1c137208 */ /* 0x000fe40001000000 */
        /* <DEDUP_REMOVED lines=12> */
[----:B------:R-:W-:Y:S01]  /*0de0*/  ISETP.NE.U32.AND P2, PT, R12, 0x1, PT ;  /* 0x000000010c00780c */ /* 0x000fe20003f45070 */
[----:B------:R-:W-:Y:S02]  /*0df0*/  VIADD R12, R25, 0xffffff80 ;  /* 0xffffff80190c7836 */ /* 0x000fe40000000000 */
[----:B------:R-:W-:Y:S01]  /*0e00*/  FADD R40, R39, R22 ;  /* 0x0000001627287221 */ /* 0x000fe20000000000 */
[----:B------:R-:W-:Y:S02]  /*0e10*/  SHF.R.U32.HI R22, RZ, 0xa, R37 ;  /* 0x0000000aff167819 */ /* 0x000fe40000011625 */
[----:B------:R-:W-:-:S02]  /*0e20*/  FSEL R33, R33, RZ, P2 ;  /* 0x000000ff21217208 */ /* 0x000fc40001000000 */
[----:B------:R-:W-:Y:S02]  /*0e30*/  ISETP.GE.U32.AND P2, PT, R12, 0xc0, PT ;  /* 0x000000c00c00780c */ /* 0x000fe40003f46070 */
[----:B------:R-:W-:Y:S02]  /*0e40*/  SHF.R.U32.HI R12, RZ, 0xb, R37 ;  /* 0x0000000bff0c7819 */ /* 0x000fe40000011625 */
[----:B------:R-:W-:Y:S02]  /*0e50*/  LOP3.LUT R22, R22, 0x1, RZ, 0xc0, !PT ;  /* 0x0000000116167812 */ /* 0x000fe400078ec0ff */
[----:B------:R-:W-:Y:S01]  /*0e60*/  @P0 FSEL R17, R44, RZ, P1 ;  /* 0x000000ff2c110208 */ /* 0x000fe20000800000 */
[----:B------:R-:W-:Y:S01]  /*0e70*/  FADD R36, R36, R23 ;  /* 0x0000001724247221 */ /* 0x000fe20000000000 */
[----:B------:R-:W1:Y:S01]  /*0e80*/  LDC.64 R44, c[0x0][0x218] ;  /* 0x00008600ff2c7b82 */ /* 0x000e620000000a00 */
[----:B------:R-:W-:Y:S02]  /*0e90*/  @P0 FSEL R16, R42, RZ, P1 ;  /* 0x000000ff2a100208 */ /* 0x000fe40000800000 */
[----:B------:R-:W-:-:S02]  /*0ea0*/  @P0 FSEL R18, R35, RZ, P1 ;  /* 0x000000ff23120208 */ /* 0x000fc40000800000 */
[----:B------:R-:W-:Y:S02]  /*0eb0*/  LOP3.LUT R12, R12, 0x1, RZ, 0xc0, !PT ;  /* 0x000000010c0c7812 */ /* 0x000fe400078ec0ff */
[----:B------:R-:W-:Y:S02]  /*0ec0*/  @P0 FSEL R19, R33, RZ, P1 ;  /* 0x000000ff21130208 */ /* 0x000fe40000800000 */
[--C-:B------:R-:W-:Y:S02]  /*0ed0*/  SHF.R.U32.HI R23, RZ, 0x3, R37.reuse ;  /* 0x00000003ff177819 */ /* 0x100fe40000011625 */
[----:B------:R-:W-:Y:S02]  /*0ee0*/  ISETP.NE.U32.AND P0, PT, R22, 0x1, PT ;  /* 0x000000011600780c */ /* 0x000fe40003f05070 */
[----:B------:R-:W-:Y:S02]  /*0ef0*/  SHF.R.U32.HI R22, RZ, 0x2, R37 ;  /* 0x00000002ff167819 */ /* 0x000fe40000011625 */
[----:B------:R-:W-:-:S02]  /*0f00*/  ISETP.NE.U32.AND P1, PT, R12, 0x1, PT ;  /* 0x000000010c00780c */ /* 0x000fc40003f25070 */
[----:B------:R-:W-:Y:S02]  /*0f10*/  LOP3.LUT R23, R23, 0x1, RZ, 0xc0, !PT ;  /* 0x0000000117177812 */ /* 0x000fe400078ec0ff */
[----:B------:R-:W-:Y:S02]  /*0f20*/  SHF.R.U32.HI R24, RZ, 0x1, R37 ;  /* 0x00000001ff187819 */ /* 0x000fe40000011625 */
[----:B------:R-:W-:Y:S01]  /*0f30*/  LOP3.LUT R22, R22, 0x1, RZ, 0xc0, !PT ;  /* 0x0000000116167812 */ /* 0x000fe200078ec0ff */
[----:B------:R-:W-:Y:S01]  /*0f40*/  FADD R21, R38, R21 ;  /* 0x0000001526157221 */ /* 0x000fe20000000000 */
[----:B------:R-:W-:Y:S01]  /*0f50*/  FSEL R12, R34, RZ, P1 ;  /* 0x000000ff220c7208 */ /* 0x000fe20000800000 */
[----:B------:R-:W3:Y:S01]  /*0f60*/  LDC.64 R38, c[0x0][0x210] ;  /* 0x00008400ff267b82 */ /* 0x000ee20000000a00 */
[----:B------:R-:W-:Y:S02]  /*0f70*/  ISETP.NE.U32.AND P1, PT, R23, 0x1, PT ;  /* 0x000000011700780c */ /* 0x000fe40003f25070 */
[----:B------:R-:W-:-:S02]  /*0f80*/  FSEL R13, R13, RZ, P0 ;  /* 0x000000ff0d0d7208 */ /* 0x000fc40000000000 */
[----:B------:R-:W-:Y:S02]  /*0f90*/  LOP3.LUT R24, R24, 0x1, RZ, 0xc0, !PT ;  /* 0x0000000118187812 */ /* 0x000fe400078ec0ff */
[----:B------:R-:W-:Y:S02]  /*0fa0*/  ISETP.NE.U32.AND P0, PT, R22, 0x1, PT ;  /* 0x000000011600780c */ /* 0x000fe40003f05070 */
[--C-:B------:R-:W-:Y:S02]  /*0fb0*/  SHF.R.U32.HI R22, RZ, 0x9, R37.reuse ;  /* 0x00000009ff167819 */ /* 0x100fe40000011625 */
[----:B------:R-:W-:Y:S02]  /*0fc0*/  SHF.R.U32.HI R23, RZ, 0x8, R37 ;  /* 0x00000008ff177819 */ /* 0x000fe40000011625 */
[----:B------:R-:W-:Y:S02]  /*0fd0*/  FSEL R36, R36, RZ, P1 ;  /* 0x000000ff24247208 */ /* 0x000fe40000800000 */
[----:B------:R-:W-:-:S02]  /*0fe0*/  ISETP.NE.U32.AND P1, PT, R24, 0x1, PT ;  /* 0x000000011800780c */ /* 0x000fc40003f25070 */
[----:B------:R-:W-:Y:S02]  /*0ff0*/  FSEL R37, R21, RZ, P0 ;  /* 0x000000ff15257208 */ /* 0x000fe40000000000 */
[----:B------:R-:W-:Y:S02]  /*1000*/  LOP3.LUT R22, R22, 0x1, RZ, 0xc0, !PT ;  /* 0x0000000116167812 */ /* 0x000fe400078ec0ff */
[----:B------:R-:W-:Y:S02]  /*1010*/  LEA R34, P0, R20, UR6, 0x2 ;  /* 0x0000000614227c11 */ /* 0x000fe4000f8010ff */
[----:B------:R-:W-:Y:S01]  /*1020*/  LOP3.LUT R23, R23, 0x1, RZ, 0xc0, !PT ;  /* 0x0000000117177812 */ /* 0x000fe200078ec0ff */
[----:B------:R-:W-:Y:S01]  /*1030*/  FADD R27, R27, R14 ;  /* 0x0000000e1b1b7221 */ /* 0x000fe20000000000 */
[----:B------:R-:W-:Y:S02]  /*1040*/  FSEL R40, R40, RZ, P1 ;  /* 0x000000ff28287208 */ /* 0x000fe40000800000 */
[----:B------:R-:W-:-:S02]  /*1050*/  ISETP.NE.U32.AND P1, PT, R22, 0x1, PT ;  /* 0x000000011600780c */ /* 0x000fc40003f25070 */
[----:B------:R-:W-:Y:S02]  /*1060*/  LEA.HI.X R35, R20, UR7, R41, 0x2, P0 ;  /* 0x0000000714237c11 */ /* 0x000fe400080f1429 */
[----:B------:R-:W-:Y:S01]  /*1070*/  ISETP.NE.U32.AND P0, PT, R23, 0x1, PT ;  /* 0x000000011700780c */ /* 0x000fe20003f05070 */
[----:B------:R-:W-:Y:S01]  /*1080*/  IMAD R33, R15, 0x80, R0 ;  /* 0x000000800f217824 */ /* 0x000fe200078e0200 */
[----:B------:R-:W-:Y:S01]  /*1090*/  FSEL R14, R31, RZ, P1 ;  /* 0x000000ff1f0e7208 */ /* 0x000fe20000800000 */
[----:B-1----:R-:W-:Y:S01]  /*10a0*/  IMAD.WIDE R42, R0, 0x4, R44 ;  /* 0x00000004002a7825 */ /* 0x002fe200078e022c */
[----:B------:R-:W-:Y:S02]  /*10b0*/  FSEL R15, R27, RZ, P0 ;  /* 0x000000ff1b0f7208 */ /* 0x000fe40000000000 */
[----:B------:R-:W-:Y:S02]  /*10c0*/  CS2R R20, SRZ ;  /* 0x0000000000147805 */ /* 0x000fe4000001ff00 */
[C---:B------:R-:W-:Y:S01]  /*10d0*/  ISETP.GE.AND P1, PT, R25.reuse, 0x80, PT ;  /* 0x000000801900780c */ /* 0x040fe20003f26270 */
[----:B------:R-:W-:Y:S01]  /*10e0*/  IMAD R2, R2, 0x80, R25 ;  /* 0x0000008002027824 */ /* 0x000fe200078e0219 */
[----:B------:R-:W-:Y:S01]  /*10f0*/  CS2R R22, SRZ ;  /* 0x0000000000167805 */ /* 0x000fe2000001ff00 */
[----:B------:R-:W-:Y:S01]  /*1100*/  IMAD.WIDE R44, R25, 0x4, R44 ;  /* 0x00000004192c7825 */ /* 0x000fe200078e022c */
[----:B------:R-:W-:-:S03]  /*1110*/  CS2R R26, SRZ ;  /* 0x00000000001a7805 */ /* 0x000fc6000001ff00 */
[----:B------:R-:W-:Y:S01]  /*1120*/  IMAD.WIDE R48, R25, 0x4, R46 ;  /* 0x0000000419307825 */ /* 0x000fe200078e022e */
[----:B------:R-:W-:Y:S01]  /*1130*/  CS2R R24, SRZ ;  /* 0x0000000000187805 */ /* 0x000fe2000001ff00 */
[----:B------:R1:W5:Y:S05]  /*1140*/  @!P2 LDG.E.EL.128 R20, desc[UR4][R34.64+-0x200] ;  /* 0xfffe00042214a981 */ /* 0x00036a000c2e1d00 */
[----:B------:R-:W5:Y:S01]  /*1150*/  @!P2 LDG.E.EL.128 R24, desc[UR4][R48.64+-0x200] ;  /* 0xfffe00043018a981 */ /* 0x000f62000c2e1d00 */
[----:B------:R-:W-:Y:S01]  /*1160*/  ISETP.GE.AND P0, PT, R0, 0x80, PT ;  /* 0x000000800000780c */ /* 0x000fe20003f06270 */
[----:B------:R-:W-:Y:S01]  /*1170*/  FADD R32, R29, R32 ;  /* 0x000000201d207221 */ /* 0x000fe20000000000 */
[----:B---3--:R-:W-:Y:S01]  /*1180*/  IMAD.WIDE R50, R33, 0x4, R38 ;  /* 0x0000000421327825 */ /* 0x008fe200078e0226 */
[----:B------:R-:W-:-:S03]  /*1190*/  CS2R R28, SRZ ;  /* 0x00000000001c7805 */ /* 0x000fc6000001ff00 */
[----:B------:R-:W-:Y:S01]  /*11a0*/  IMAD.WIDE R46, R2, 0x4, R38 ;  /* 0x00000004022e7825 */ /* 0x000fe200078e0226 */
[----:B------:R-:W-:Y:S02]  /*11b0*/  FSEL R2, R32, RZ, P4 ;  /* 0x000000ff20027208 */ /* 0x000fe40002000000 */
[----:B------:R-:W-:Y:S02]  /*11c0*/  CS2R R30, SRZ ;  /* 0x00000000001e7805 */ /* 0x000fe4000001ff00 */
[----:B-1----:R-:W-:Y:S02]  /*11d0*/  CS2R R34, SRZ ;  /* 0x0000000000227805 */ /* 0x002fe4000001ff00 */
[----:B------:R-:W-:Y:S02]  /*11e0*/  @P6 FSEL R12, R36, RZ, P3 ;  /* 0x000000ff240c6208 */ /* 0x000fe40001800000 */
[----:B------:R-:W-:Y:S02]  /*11f0*/  CS2R R38, SRZ ;  /* 0x0000000000267805 */ /* 0x000fe4000001ff00 */
[----:B------:R-:W-:-:S02]  /*1200*/  @P6 FSEL R13, R37, RZ, P3 ;  /* 0x000000ff250d6208 */ /* 0x000fc40001800000 */
[----:B------:R-:W-:Y:S01]  /*1210*/  CS2R R36, SRZ ;  /* 0x0000000000247805 */ /* 0x000fe2000001ff00 */
[----:B------:R-:W3:Y:S01]  /*1220*/  @!P0 LDG.E.EL.128 R28, desc[UR4][R50.64] ;  /* 0x00000004321c8981 */ /* 0x000ee2000c2e1d00 */
[----:B------:R-:W-:Y:S02]  /*1230*/  @P6 FSEL R14, R40, RZ, P3 ;  /* 0x000000ff280e6208 */ /* 0x000fe40001800000 */
[----:B------:R-:W-:Y:S02]  /*1240*/  CS2R R40, SRZ ;  /* 0x0000000000287805 */ /* 0x000fe4000001ff00 */
[----:B------:R-:W3:Y:S01]  /*1250*/  @!P1 LDG.E.EL.128 R36, desc[UR4][R46.64] ;  /* 0x000000042e249981 */ /* 0x000ee2000c2e1d00 */
[----:B--2---:R-:W-:Y:S02]  /*1260*/  SEL R4, R4, RZ, !P5 ;  /* 0x000000ff04047207 */ /* 0x004fe40006800000 */
[----:B----4-:R-:W-:-:S04]  /*1270*/  SEL R33, R8, RZ, !P5 ;  /* 0x000000ff08217207 */ /* 0x010fc80006800000 */
[C---:B------:R-:W-:Y:S01]  /*1280*/  FSETP.GEU.AND P4, PT, R4.reuse, -R33, PT ;  /* 0x800000210400720b */ /* 0x040fe20003f8e000 */
[----:B------:R-:W-:Y:S01]  /*1290*/  FADD R0, R4, R33 ;  /* 0x0000002104007221 */ /* 0x000fe20000000000 */
[----:B------:R-:W-:-:S06]  /*12a0*/  CS2R R32, SRZ ;  /* 0x0000000000207805 */ /* 0x000fcc000001ff00 */
[----:B------:R1:W2:Y:S02]  /*12b0*/  @!P0 LDG.E.EL.128 R32, desc[UR4][R42.64] ;  /* 0x000000042a208981 */ /* 0x0002a4000c2e1d00 */
[----:B-1----:R-:W-:-:S06]  /*12c0*/  CS2R R42, SRZ ;  /* 0x00000000002a7805 */ /* 0x002fcc000001ff00 */
[----:B------:R-:W4:Y:S01]  /*12d0*/  @!P1 LDG.E.EL.128 R40, desc[UR4][R44.64] ;  /* 0x000000042c289981 */ /* 0x000f22000c2e1d00 */
[----:B------:R-:W-:Y:S02]  /*12e0*/  @P6 FSEL R15, R2, RZ, P3 ;  /* 0x000000ff020f6208 */ /* 0x000fe40001800000 */
[----:B------:R-:W-:Y:S02]  /*12f0*/  SEL R2, R9, RZ, !P5 ;  /* 0x000000ff09027207 */ /* 0x000fe40006800000 */
[----:B------:R-:W-:Y:S02]  /*1300*/  SEL R5, R5, RZ, !P5 ;  /* 0x000000ff05057207 */ /* 0x000fe40006800000 */
[----:B------:R-:W-:Y:S02]  /*1310*/  SEL R6, R6, RZ, !P5 ;  /* 0x000000ff06067207 */ /* 0x000fe40006800000 */
[C---:B------:R-:W-:Y:S01]  /*1320*/  FSETP.GEU.AND P3, PT, R5.reuse, -R2, PT ;  /* 0x800000020500720b */ /* 0x040fe20003f6e000 */
[----:B------:R-:W-:Y:S01]  /*1330*/  FADD R2, R5, R2 ;  /* 0x0000000205027221 */ /* 0x000fe20000000000 */
[----:B------:R-:W-:-:S02]  /*1340*/  SEL R5, R10, RZ, !P5 ;  /* 0x000000ff0a057207 */ /* 0x000fc40006800000 */
[----:B------:R-:W-:Y:S02]  /*1350*/  SEL R7, R7, RZ, !P5 ;  /* 0x000000ff07077207 */ /* 0x000fe40006800000 */
[----:B------:R-:W-:Y:S01]  /*1360*/  SEL R8, R11, RZ, !P5 ;  /* 0x000000ff0b087207 */ /* 0x000fe20006800000 */
[C---:B------:R-:W-:Y:S01]  /*1370*/  FADD R4, R6.reuse, R5 ;  /* 0x0000000506047221 */ /* 0x040fe20000000000 */
[----:B------:R-:W-:Y:S02]  /*1380*/  FSETP.GEU.AND P6, PT, R6, -R5, PT ;  /* 0x800000050600720b */ /* 0x000fe40003fce000 */
[----:B------:R-:W-:Y:S01]  /*1390*/  @!P5 FSEL R16, R0, RZ, P4 ;  /* 0x000000ff0010d208 */ /* 0x000fe20002000000 */
[C---:B------:R-:W-:Y:S01]  /*13a0*/  FADD R0, R7.reuse, R8 ;  /* 0x0000000807007221 */ /* 0x040fe20000000000 */
[----:B------:R-:W-:Y:S02]  /*13b0*/  FSETP.GEU.AND P4, PT, R7, -R8, PT ;  /* 0x800000080700720b */ /* 0x000fe40003f8e000 */
[----:B------:R-:W-:-:S02]  /*13c0*/  @!P5 FSEL R17, R2, RZ, P3 ;  /* 0x000000ff0211d208 */ /* 0x000fc40001800000 */
[----:B------:R-:W-:Y:S02]  /*13d0*/  @!P5 FSEL R18, R4, RZ, P6 ;  /* 0x000000ff0412d208 */ /* 0x000fe40003000000 */
[----:B------:R-:W-:Y:S02]  /*13e0*/  @!P5 FSEL R19, R0, RZ, P4 ;  /* 0x000000ff0013d208 */ /* 0x000fe40002000000 */
[----:B-----5:R-:W-:Y:S02]  /*13f0*/  SEL R20, R20, RZ, !P2 ;  /* 0x000000ff14147207 */ /* 0x020fe40005000000 */
[----:B------:R-:W-:Y:S02]  /*1400*/  SEL R21, R21, RZ, !P2 ;  /* 0x000000ff15157207 */ /* 0x000fe40005000000 */
[----:B------:R-:W-:Y:S02]  /*1410*/  SEL R22, R22, RZ, !P2 ;  /* 0x000000ff16167207 */ /* 0x000fe40005000000 */
[----:B------:R-:W-:-:S02]  /*1420*/  SEL R5, R24, RZ, !P2 ;  /* 0x000000ff18057207 */ /* 0x000fc40005000000 */
[----:B------:R-:W-:Y:S02]  /*1430*/  SEL R6, R25, RZ, !P2 ;  /* 0x000000ff19067207 */ /* 0x000fe40005000000 */
[----:B------:R-:W-:Y:S01]  /*1440*/  SEL R7, R26, RZ, !P2 ;  /* 0x000000ff1a077207 */ /* 0x000fe20005000000 */
[C---:B------:R-:W-:Y:S01]  /*1450*/  FADD R2, R20.reuse, R5 ;  /* 0x0000000514027221 */ /* 0x040fe20000000000 */
[----:B------:R-:W-:Y:S01]  /*1460*/  FSETP.GEU.AND P3, PT, R20, -R5, PT ;  /* 0x800000051400720b */ /* 0x000fe20003f6e000 */
[C---:B------:R-:W-:Y:S01]  /*1470*/  FADD R4, R21.reuse, R6 ;  /* 0x0000000615047221 */ /* 0x040fe20000000000 */
[----:B------:R-:W-:Y:S01]  /*1480*/  FSETP.GEU.AND P6, PT, R21, -R6, PT ;  /* 0x800000061500720b */ /* 0x000fe20003fce000 */
[C---:B------:R-:W-:Y:S01]  /*1490*/  FADD R5, R22.reuse, R7 ;  /* 0x0000000716057221 */ /* 0x040fe20000000000 */
[----:B------:R-:W-:Y:S02]  /*14a0*/  FSETP.GEU.AND P4, PT, R22, -R7, PT ;  /* 0x800000071600720b */ /* 0x000fe40003f8e000 */
[----:B------:R-:W-:-:S02]  /*14b0*/  @!P2 FSEL R13, R4, RZ, P6 ;  /* 0x000000ff040da208 */ /* 0x000fc40003000000 */
[----:B------:R-:W-:Y:S02]  /*14c0*/  @!P2 FSEL R14, R5, RZ, P4 ;  /* 0x000000ff050ea208 */ /* 0x000fe40002000000 */
[----:B------:R-:W1:Y:S01]  /*14d0*/  LDC.64 R4, c[0x0][0x250] ;  /* 0x00009400ff047b82 */ /* 0x000e620000000a00 */
[----:B------:R-:W-:Y:S02]  /*14e0*/  SEL R23, R23, RZ, !P2 ;  /* 0x000000ff17177207 */ /* 0x000fe40005000000 */
[----:B------:R-:W-:Y:S02]  /*14f0*/  SEL R8, R27, RZ, !P2 ;  /* 0x000000ff1b087207 */ /* 0x000fe40005000000 */
[----:B---3--:R-:W-:Y:S02]  /*1500*/  SEL R29, R29, RZ, !P0 ;  /* 0x000000ff1d1d7207 */ /* 0x008fe40004000000 */
[----:B------:R-:W-:Y:S02]  /*1510*/  SEL R28, R28, RZ, !P0 ;  /* 0x000000ff1c1c7207 */ /* 0x000fe40004000000 */
[----:B------:R-:W-:Y:S01]  /*1520*/  SEL R30, R30, RZ, !P0 ;  /* 0x000000ff1e1e7207 */ /* 0x000fe20004000000 */
[----:B------:R-:W-:Y:S01]  /*1530*/  FADD R7, R23, R8 ;  /* 0x0000000817077221 */ /* 0x000fe20000000000 */
[----:B------:R-:W-:-:S02]  /*1540*/  @!P2 FSEL R12, R2, RZ, P3 ;  /* 0x000000ff020ca208 */ /* 0x000fc40001800000 */
[----:B------:R-:W-:Y:S02]  /*1550*/  FSETP.GEU.AND P5, PT, R23, -R8, PT ;  /* 0x800000081700720b */ /* 0x000fe40003fae000 */
[----:B------:R-:W-:Y:S02]  /*1560*/  SEL R31, R31, RZ, !P0 ;  /* 0x000000ff1f1f7207 */ /* 0x000fe40004000000 */
[----:B------:R-:W-:Y:S02]  /*1570*/  SEL R36, R36, RZ, !P1 ;  /* 0x000000ff24247207 */ /* 0x000fe40004800000 */
[----:B------:R-:W-:Y:S02]  /*1580*/  SEL R37, R37, RZ, !P1 ;  /* 0x000000ff25257207 */ /* 0x000fe40004800000 */
[----:B------:R-:W-:Y:S02]  /*1590*/  SEL R38, R38, RZ, !P1 ;  /* 0x000000ff26267207 */ /* 0x000fe40004800000 */
[----:B------:R-:W-:-:S02]  /*15a0*/  SEL R39, R39, RZ, !P1 ;  /* 0x000000ff27277207 */ /* 0x000fc40004800000 */
[----:B------:R-:W-:Y:S01]  /*15b0*/  @!P2 FSEL R15, R7, RZ, P5 ;  /* 0x000000ff070fa208 */ /* 0x000fe20002800000 */
[----:B-1----:R-:W-:Y:S01]  /*15c0*/  IMAD.WIDE R4, R3, 0x4, R4 ;  /* 0x0000000403047825 */ /* 0x002fe200078e0204 */
[----:B--2---:R-:W-:Y:S02]  /*15d0*/  SEL R6, R33, RZ, !P0 ;  /* 0x000000ff21067207 */ /* 0x004fe40004000000 */
[----:B------:R-:W-:Y:S02]  /*15e0*/  SEL R9, R32, RZ, !P0 ;  /* 0x000000ff20097207 */ /* 0x000fe40004000000 */
[----:B------:R-:W-:Y:S01]  /*15f0*/  SEL R11, R34, RZ, !P0 ;  /* 0x000000ff220b7207 */ /* 0x000fe20004000000 */
[C---:B------:R-:W-:Y:S01]  /*1600*/  FADD R2, R29.reuse, R6 ;  /* 0x000000061d027221 */ /* 0x040fe20000000000 */
[----:B------:R-:W-:Y:S01]  /*1610*/  FSETP.GEU.AND P6, PT, R29, -R6, PT ;  /* 0x800000061d00720b */ /* 0x000fe20003fce000 */
[----:B------:R-:W-:Y:S01]  /*1620*/  FADD R0, R28, R9 ;  /* 0x000000091c007221 */ /* 0x000fe20000000000 */
[----:B------:R-:W-:Y:S01]  /*1630*/  SEL R8, R35, RZ, !P0 ;  /* 0x000000ff23087207 */ /* 0x000fe20004000000 */
[----:B------:R-:W-:Y:S01]  /*1640*/  FADD R6, R30, R11 ;  /* 0x0000000b1e067221 */ /* 0x000fe20000000000 */
[----:B------:R-:W-:-:S02]  /*1650*/  FSETP.GEU.AND P3, PT, R28, -R9, PT ;  /* 0x800000091c00720b */ /* 0x000fc40003f6e000 */
[----:B------:R-:W-:Y:S02]  /*1660*/  FSETP.GEU.AND P4, PT, R30, -R11, PT ;  /* 0x8000000b1e00720b */ /* 0x000fe40003f8e000 */
[----:B----4-:R-:W-:Y:S02]  /*1670*/  SEL R9, R40, RZ, !P1 ;  /* 0x000000ff28097207 */ /* 0x010fe40004800000 */
[----:B------:R-:W-:Y:S02]  /*1680*/  SEL R10, R41, RZ, !P1 ;  /* 0x000000ff290a7207 */ /* 0x000fe40004800000 */
[----:B------:R-:W-:Y:S02]  /*1690*/  SEL R11, R42, RZ, !P1 ;  /* 0x000000ff2a0b7207 */ /* 0x000fe40004800000 */
[----:B------:R-:W-:Y:S01]  /*16a0*/  SEL R20, R43, RZ, !P1 ;  /* 0x000000ff2b147207 */ /* 0x000fe20004800000 */
[C---:B------:R-:W-:Y:S01]  /*16b0*/  FADD R7, R31.reuse, R8 ;  /* 0x000000081f077221 */ /* 0x040fe20000000000 */
[----:B------:R-:W-:Y:S01]  /*16c0*/  FSETP.GEU.AND P5, PT, R31, -R8, PT ;  /* 0x800000081f00720b */ /* 0x000fe20003fae000 */
[----:B------:R-:W-:Y:S01]  /*16d0*/  FADD R8, R36, R9 ;  /* 0x0000000924087221 */ /* 0x000fe20000000000 */
[----:B------:R-:W-:Y:S01]  /*16e0*/  @!P0 FSEL R16, R0, RZ, P3 ;  /* 0x000000ff00108208 */ /* 0x000fe20001800000 */
[----:B------:R-:W-:Y:S01]  /*16f0*/  FADD R0, R37, R10 ;  /* 0x0000000a25007221 */ /* 0x000fe20000000000 */
[----:B------:R-:W-:Y:S01]  /*1700*/  @!P0 FSEL R17, R2, RZ, P6 ;  /* 0x000000ff02118208 */ /* 0x000fe20003000000 */
[----:B------:R-:W-:Y:S01]  /*1710*/  FADD R2, R38, R11 ;  /* 0x0000000b26027221 */ /* 0x000fe20000000000 */
[----:B------:R-:W-:Y:S01]  /*1720*/  @!P0 FSEL R18, R6, RZ, P4 ;  /* 0x000000ff06128208 */ /* 0x000fe20002000000 */
[----:B------:R-:W-:Y:S01]  /*1730*/  FADD R6, R39, R20 ;  /* 0x0000001427067221 */ /* 0x000fe20000000000 */
[----:B------:R-:W-:-:S02]  /*1740*/  FSETP.GEU.AND P2, PT, R36, -R9, PT ;  /* 0x800000092400720b */ /* 0x000fc40003f4e000 */
[----:B------:R-:W-:Y:S02]  /*1750*/  FSETP.GEU.AND P3, PT, R37, -R10, PT ;  /* 0x8000000a2500720b */ /* 0x000fe40003f6e000 */
[----:B------:R-:W-:Y:S02]  /*1760*/  FSETP.GEU.AND P6, PT, R38, -R11, PT ;  /* 0x8000000b2600720b */ /* 0x000fe40003fce000 */
[----:B------:R-:W-:Y:S02]  /*1770*/  FSETP.GEU.AND P4, PT, R39, -R20, PT ;  /* 0x800000142700720b */ /* 0x000fe40003f8e000 */
[----:B------:R-:W-:Y:S02]  /*1780*/  @!P0 FSEL R19, R7, RZ, P5 ;  /* 0x000000ff07138208 */ /* 0x000fe40002800000 */
[----:B------:R-:W-:Y:S02]  /*1790*/  @!P1 FSEL R12, R8, RZ, P2 ;  /* 0x000000ff080c9208 */ /* 0x000fe40001000000 */
[----:B------:R-:W-:-:S02]  /*17a0*/  @!P1 FSEL R13, R0, RZ, P3 ;  /* 0x000000ff000d9208 */ /* 0x000fc40001800000 */
[----:B------:R-:W-:Y:S02]  /*17b0*/  @!P1 FSEL R14, R2, RZ, P6 ;  /* 0x000000ff020e9208 */ /* 0x000fe40003000000 */
[----:B------:R-:W-:Y:S01]  /*17c0*/  @!P1 FSEL R15, R6, RZ, P4 ;  /* 0x000000ff060f9208 */ /* 0x000fe20002000000 */
[----:B------:R-:W-:Y:S04]  /*17d0*/  STG.E.128 desc[UR4][R4.64], R16 ;  /* 0x0000001004007986 */ /* 0x000fe8000c101d04 */
[----:B------:R-:W-:Y:S01]  /*17e0*/  STG.E.128 desc[UR4][R4.64+0x800], R12 ;  /* 0x0008000c04007986 */ /* 0x000fe2000c101d04 */
[----:B------:R-:W-:Y:S05]  /*17f0*/  EXIT ;  /* 0x000000000000794d */ /* 0x000fea0003800000 */
.L_x_0:
[----:B------:R-:W-:-:S00]  /*1800*/  BRA `(.L_x_0) ;  /* 0xfffffffc00fc7947 */ /* 0x000fc0000383ffff */
[----:B------:R-:W-:-:S00]  /*1810*/  NOP ;  /* 0x0000000000007918 */ /* 0x000fc00000000000 */
        /* <DEDUP_REMOVED lines=14> */
.L_x_1:


//--------------------- .nv.constant0.triton_poi_fused_cat_33 --------------------------
	.section	.nv.constant0.triton_poi_fused_cat_33,"a",@progbits
	.sectionflags	@""
	.align	4
.nv.constant0.triton_poi_fused_cat_33:
	.zero		604
